//
// Generated by NVIDIA NVVM Compiler
//
// Compiler Build ID: CL-36424714
// Cuda compilation tools, release 13.0, V13.0.88
// Based on NVVM 20.0.0
//

.version 9.0
.target sm_100
.address_size 64

	// .globl	_Z21floyd_warshall_kernelPiii

.visible .entry _Z21floyd_warshall_kernelPiii(
	.param .u64 .ptr .align 1 _Z21floyd_warshall_kernelPiii_param_0,
	.param .u32 _Z21floyd_warshall_kernelPiii_param_1,
	.param .u32 _Z21floyd_warshall_kernelPiii_param_2
)
{
	.reg .pred 	%p<5>;
	.reg .b32 	%r<20>;
	.reg .b64 	%rd<9>;

	ld.param.u64 	%rd3, [_Z21floyd_warshall_kernelPiii_param_0];
	ld.param.u32 	%r8, [_Z21floyd_warshall_kernelPiii_param_1];
	ld.param.u32 	%r9, [_Z21floyd_warshall_kernelPiii_param_2];
	cvta.to.global.u64 	%rd1, %rd3;
	mov.u32 	%r10, %ctaid.y;
	mov.u32 	%r11, %ntid.y;
	mov.u32 	%r12, %tid.y;
	mad.lo.s32 	%r1, %r10, %r11, %r12;
	mov.u32 	%r13, %ctaid.x;
	mov.u32 	%r14, %ntid.x;
	mov.u32 	%r15, %tid.x;
	mad.lo.s32 	%r2, %r13, %r14, %r15;
	max.s32 	%r16, %r1, %r2;
	setp.ge.s32 	%p1, %r16, %r8;
	@%p1 bra 	$L__BB0_5;
	mul.lo.s32 	%r17, %r8, %r1;
	add.s32 	%r3, %r17, %r2;
	add.s32 	%r18, %r17, %r9;
	mad.lo.s32 	%r4, %r9, %r8, %r2;
	mul.wide.s32 	%rd4, %r18, 4;
	add.s64 	%rd5, %rd1, %rd4;
	ld.global.u32 	%r5, [%rd5];
	setp.eq.s32 	%p2, %r5, 2147483647;
	@%p2 bra 	$L__BB0_5;
	mul.wide.s32 	%rd6, %r4, 4;
	add.s64 	%rd7, %rd1, %rd6;
	ld.global.u32 	%r6, [%rd7];
	setp.eq.s32 	%p3, %r6, 2147483647;
	@%p3 bra 	$L__BB0_5;
	add.s32 	%r7, %r6, %r5;
	mul.wide.s32 	%rd8, %r3, 4;
	add.s64 	%rd2, %rd1, %rd8;
	ld.global.u32 	%r19, [%rd2];
	setp.ge.s32 	%p4, %r7, %r19;
	@%p4 bra 	$L__BB0_5;
	st.global.u32 	[%rd2], %r7;
$L__BB0_5:
	ret;

}


// ===== COMPILED SASS (sm_100) =====

	.target	sm_100

	.elftype	@"ET_EXEC"


//--------------------- .note.nv.tkinfo           --------------------------
	.section	.note.nv.tkinfo,"",@"SHT_NOTE"
	.sectionflags	@"SHF_NOTE_NV_TKINFO"
	.tkinfo
        /*0018*/ 	.word	0x00000002
        /*0030*/ 	.string	""
        /*0030*/ 	.string	"ptxas"
        /*0030*/ 	.string	"Cuda compilation tools, release 13.0, V13.0.88"
        /*0030*/ 	.string	"Build cuda_13.0.r13.0/compiler.36424714_0"
        /*0030*/ 	.string	"-arch sm_100 -m 64 "



//--------------------- .note.nv.cuinfo           --------------------------
	.section	.note.nv.cuinfo,"",@"SHT_NOTE"
	.sectionflags	@"SHF_NOTE_NV_CUINFO"
        /*0018*/ 	.short	0x0002
        /*001a*/ 	.short	0x0064
        /*001c*/ 	.short	0x0082
	.zero		2


//--------------------- .nv.info                  --------------------------
	.section	.nv.info,"",@"SHT_CUDA_INFO"
	.align	4


	//----- nvinfo : EIATTR_REGCOUNT
	.align		4
        /*0000*/ 	.byte	0x04, 0x2f
        /*0002*/ 	.short	(.L_1 - .L_0)
	.align		4
.L_0:
        /*0004*/ 	.word	index@(_Z21floyd_warshall_kernelPiii)
        /*0008*/ 	.word	0x0000000c


	//----- nvinfo : EIATTR_FRAME_SIZE
	.align		4
.L_1:
        /*000c*/ 	.byte	0x04, 0x11
        /*000e*/ 	.short	(.L_3 - .L_2)
	.align		4
.L_2:
        /*0010*/ 	.word	index@(_Z21floyd_warshall_kernelPiii)
        /*0014*/ 	.word	0x00000000


	//----- nvinfo : EIATTR_MIN_STACK_SIZE
	.align		4
.L_3:
        /*0018*/ 	.byte	0x04, 0x12
        /*001a*/ 	.short	(.L_5 - .L_4)
	.align		4
.L_4:
        /*001c*/ 	.word	index@(_Z21floyd_warshall_kernelPiii)
        /*0020*/ 	.word	0x00000000
.L_5:


//--------------------- .nv.compat                --------------------------
	.section	.nv.compat,"",@"SHT_CUDA_COMPAT_INFO"
	.align	4
        /*0000*/ 	.byte	0x02, 0x09, 0x00, 0x00, 0x02, 0x02, 0x01, 0x00, 0x02, 0x05, 0x05, 0x00, 0x03, 0x07, 0x01, 0x01
        /*0010*/ 	.byte	0x02, 0x03, 0x00, 0x00, 0x02, 0x06, 0x01, 0x00, 0x04, 0x0b, 0x08, 0x00, 0x09, 0x00, 0x00, 0x00
        /*0020*/ 	.byte	0x00, 0x00, 0x00, 0x00


//--------------------- .nv.info._Z21floyd_warshall_kernelPiii --------------------------
	.section	.nv.info._Z21floyd_warshall_kernelPiii,"",@"SHT_CUDA_INFO"
	.sectionflags	@""
	.align	4


	//----- nvinfo : EIATTR_CUDA_API_VERSION
	.align		4
        /*0000*/ 	.byte	0x04, 0x37
        /*0002*/ 	.short	(.L_7 - .L_6)
.L_6:
        /*0004*/ 	.word	0x00000082


	//----- nvinfo : EIATTR_KPARAM_INFO
	.align		4
.L_7:
        /*0008*/ 	.byte	0x04, 0x17
        /*000a*/ 	.short	(.L_9 - .L_8)
.L_8:
        /*000c*/ 	.word	0x00000000
        /*0010*/ 	.short	0x0002
        /*0012*/ 	.short	0x000c
        /*0014*/ 	.byte	0x00, 0xf0, 0x11, 0x00


	//----- nvinfo : EIATTR_KPARAM_INFO
	.align		4
.L_9:
        /*0018*/ 	.byte	0x04, 0x17
        /*001a*/ 	.short	(.L_11 - .L_10)
.L_10:
        /*001c*/ 	.word	0x00000000
        /*0020*/ 	.short	0x0001
        /*0022*/ 	.short	0x0008
        /*0024*/ 	.byte	0x00, 0xf0, 0x11, 0x00


	//----- nvinfo : EIATTR_KPARAM_INFO
	.align		4
.L_11:
        /*0028*/ 	.byte	0x04, 0x17
        /*002a*/ 	.short	(.L_13 - .L_12)
.L_12:
        /*002c*/ 	.word	0x00000000
        /*0030*/ 	.short	0x0000
        /*0032*/ 	.short	0x0000
        /*0034*/ 	.byte	0x00, 0xf5, 0x21, 0x00


	//----- nvinfo : EIATTR_SPARSE_MMA_MASK
	.align		4
.L_13:
        /*0038*/ 	.byte	0x03, 0x50
        /*003a*/ 	.short	0x0000


	//----- nvinfo : EIATTR_MAXREG_COUNT
	.align		4
        /*003c*/ 	.byte	0x03, 0x1b
        /*003e*/ 	.short	0x00ff


	//----- nvinfo : EIATTR_MERCURY_ISA_VERSION
	.align		4
        /*0040*/ 	.byte	0x03, 0x5f
        /*0042*/ 	.short	0x0101


	//----- nvinfo : EIATTR_VRC_CTA_INIT_COUNT
	.align		4
        /*0044*/ 	.byte	0x02, 0x4a
	.zero		1
	.zero		1


	//----- nvinfo : EIATTR_EXIT_INSTR_OFFSETS
	.align		4
        /*0048*/ 	.byte	0x04, 0x1c
        /*004a*/ 	.short	(.L_15 - .L_14)


	//   ....[0]....
.L_14:
        /*004c*/ 	.word	0x000000c0


	//   ....[1]....
        /*0050*/ 	.word	0x00000160


	//   ....[2]....
        /*0054*/ 	.word	0x000001a0


	//   ....[3]....
        /*0058*/ 	.word	0x000001f0


	//   ....[4]....
        /*005c*/ 	.word	0x00000210


	//----- nvinfo : EIATTR_CBANK_PARAM_SIZE
	.align		4
.L_15:
        /*0060*/ 	.byte	0x03, 0x19
        /*0062*/ 	.short	0x0010


	//----- nvinfo : EIATTR_PARAM_CBANK
	.align		4
        /*0064*/ 	.byte	0x04, 0x0a
        /*0066*/ 	.short	(.L_17 - .L_16)
	.align		4
.L_16:
        /*0068*/ 	.word	index@(.nv.constant0._Z21floyd_warshall_kernelPiii)
        /*006c*/ 	.short	0x0380
        /*006e*/ 	.short	0x0010


	//----- nvinfo : EIATTR_SW_WAR
	.align		4
.L_17:
        /*0070*/ 	.byte	0x04, 0x36
        /*0072*/ 	.short	(.L_19 - .L_18)
.L_18:
        /*0074*/ 	.word	0x00000008
.L_19:


//--------------------- .nv.callgraph             --------------------------
	.section	.nv.callgraph,"",@"SHT_CUDA_CALLGRAPH"
	.align	4
	.sectionentsize	8
	.align		4
        /*0000*/ 	.word	0x00000000
	.align		4
        /*0004*/ 	.word	0xffffffff
	.align		4
        /*0008*/ 	.word	0x00000000
	.align		4
        /*000c*/ 	.word	0xfffffffe
	.align		4
        /*0010*/ 	.word	0x00000000
	.align		4
        /*0014*/ 	.word	0xfffffffd
	.align		4
        /*0018*/ 	.word	0x00000000
	.align		4
        /*001c*/ 	.word	0xfffffffc


//--------------------- .text._Z21floyd_warshall_kernelPiii --------------------------
	.section	.text._Z21floyd_warshall_kernelPiii,"ax",@progbits
	.align	128
        .global         _Z21floyd_warshall_kernelPiii
        .type           _Z21floyd_warshall_kernelPiii,@function
        .size           _Z21floyd_warshall_kernelPiii,(.L_x_1 - _Z21floyd_warshall_kernelPiii)
        .other          _Z21floyd_warshall_kernelPiii,@"STO_CUDA_ENTRY STV_DEFAULT"
_Z21floyd_warshall_kernelPiii:
.text._Z21floyd_warshall_kernelPiii:
[----:B------:R-:W-:Y:S01]  /*0000*/  LDC R1, c[0x0][0x37c] ;  /* 0x0000df00ff017b82 */ /* 0x000fe20000000800 */
[----:B------:R-:W0:Y:S07]  /*0010*/  S2R R3, SR_TID.Y ;  /* 0x0000000000037919 */ /* 0x000e2e0000002200 */
[----:B------:R-:W0:Y:S01]  /*0020*/  LDC R0, c[0x0][0x364] ;  /* 0x0000d900ff007b82 */ /* 0x000e220000000800 */
[----:B------:R-:W1:Y:S01]  /*0030*/  LDCU UR6, c[0x0][0x388] ;  /* 0x00007100ff0677ac */ /* 0x000e620008000800 */
[----:B------:R-:W2:Y:S06]  /*0040*/  S2R R2, SR_TID.X ;  /* 0x0000000000027919 */ /* 0x000eac0000002100 */
[----:B------:R-:W0:Y:S08]  /*0050*/  S2UR UR4, SR_CTAID.Y ;  /* 0x00000000000479c3 */ /* 0x000e300000002600 */
[----:B------:R-:W2:Y:S08]  /*0060*/  S2UR UR5, SR_CTAID.X ;  /* 0x00000000000579c3 */ /* 0x000eb00000002500 */
[----:B------:R-:W2:Y:S01]  /*0070*/  LDC R7, c[0x0][0x360] ;  /* 0x0000d800ff077b82 */ /* 0x000ea20000000800 */
[----:B0-----:R-:W-:-:S02]  /*0080*/  IMAD R0, R0, UR4, R3 ;  /* 0x0000000400007c24 */ /* 0x001fc4000f8e0203 */
[----:B--2---:R-:W-:-:S05]  /*0090*/  IMAD R7, R7, UR5, R2 ;  /* 0x0000000507077c24 */ /* 0x004fca000f8e0202 */
[----:B------:R-:W-:-:S04]  /*00a0*/  VIMNMX R2, PT, PT, R0, R7, !PT ;  /* 0x0000000700027248 */ /* 0x000fc80007fe0100 */
[----:B-1----:R-:W-:-:S13]  /*00b0*/  ISETP.GE.AND P0, PT, R2, UR6, PT ;  /* 0x0000000602007c0c */ /* 0x002fda000bf06270 */
[----:B------:R-:W-:Y:S05]  /*00c0*/  @P0 EXIT ;  /* 0x000000000000094d */ /* 0x000fea0003800000 */
[----:B------:R-:W0:Y:S01]  /*00d0*/  LDC R8, c[0x0][0x38c] ;  /* 0x0000e300ff087b82 */ /* 0x000e220000000800 */
[----:B------:R-:W1:Y:S07]  /*00e0*/  LDCU.64 UR4, c[0x0][0x358] ;  /* 0x00006b00ff0477ac */ /* 0x000e6e0008000a00 */
[----:B------:R-:W2:Y:S01]  /*00f0*/  LDC.64 R4, c[0x0][0x380] ;  /* 0x0000e000ff047b82 */ /* 0x000ea20000000a00 */
[----:B0-----:R-:W-:-:S04]  /*0100*/  IMAD R3, R0, UR6, R8 ;  /* 0x0000000600037c24 */ /* 0x001fc8000f8e0208 */
[----:B--2---:R-:W-:-:S05]  /*0110*/  IMAD.WIDE R2, R3, 0x4, R4 ;  /* 0x0000000403027825 */ /* 0x004fca00078e0204 */
[----:B-1----:R-:W2:Y:S01]  /*0120*/  LDG.E R6, desc[UR4][R2.64] ;  /* 0x0000000402067981 */ /* 0x002ea2000c1e1900 */
[--C-:B------:R-:W-:Y:S02]  /*0130*/  IMAD R9, R0, UR6, R7.reuse ;  /* 0x0000000600097c24 */ /* 0x100fe4000f8e0207 */
[----:B------:R-:W-:Y:S01]  /*0140*/  IMAD R7, R8, UR6, R7 ;  /* 0x0000000608077c24 */ /* 0x000fe2000f8e0207 */
[----:B--2---:R-:W-:-:S13]  /*0150*/  ISETP.NE.AND P0, PT, R6, 0x7fffffff, PT ;  /* 0x7fffffff0600780c */ /* 0x004fda0003f05270 */
[----:B------:R-:W-:Y:S05]  /*0160*/  @!P0 EXIT ;  /* 0x000000000000894d */ /* 0x000fea0003800000 */
[----:B------:R-:W-:-:S05]  /*0170*/  IMAD.WIDE R2, R7, 0x4, R4 ;  /* 0x0000000407027825 */ /* 0x000fca00078e0204 */
[----:B------:R-:W2:Y:S02]  /*0180*/  LDG.E R7, desc[UR4][R2.64] ;  /* 0x0000000402077981 */ /* 0x000ea4000c1e1900 */
[----:B--2---:R-:W-:-:S13]  /*0190*/  ISETP.NE.AND P0, PT, R7, 0x7fffffff, PT ;  /* 0x7fffffff0700780c */ /* 0x004fda0003f05270 */
[----:B------:R-:W-:Y:S05]  /*01a0*/  @!P0 EXIT ;  /* 0x000000000000894d */ /* 0x000fea0003800000 */
[----:B------:R-:W-:-:S05]  /*01b0*/  IMAD.WIDE R2, R9, 0x4, R4 ;  /* 0x0000000409027825 */ /* 0x000fca00078e0204 */
[----:B------:R-:W2:Y:S01]  /*01c0*/  LDG.E R0, desc[UR4][R2.64] ;  /* 0x0000000402007981 */ /* 0x000ea2000c1e1900 */
[----:B------:R-:W-:-:S04]  /*01d0*/  IADD3 R7, PT, PT, R6, R7, RZ ;  /* 0x0000000706077210 */ /* 0x000fc80007ffe0ff */
[----:B--2---:R-:W-:-:S13]  /*01e0*/  ISETP.GE.AND P0, PT, R7, R0, PT ;  /* 0x000000000700720c */ /* 0x004fda0003f06270 */
[----:B------:R-:W-:Y:S05]  /*01f0*/  @P0 EXIT ;  /* 0x000000000000094d */ /* 0x000fea0003800000 */
[----:B------:R-:W-:Y:S01]  /*0200*/  STG.E desc[UR4][R2.64], R7 ;  /* 0x0000000702007986 */ /* 0x000fe2000c101904 */
[----:B------:R-:W-:Y:S05]  /*0210*/  EXIT ;  /* 0x000000000000794d */ /* 0x000fea0003800000 */
.L_x_0:
[----:B------:R-:W-:-:S00]  /*0220*/  BRA `(.L_x_0) ;  /* 0xfffffffc00fc7947 */ /* 0x000fc0000383ffff */
[----:B------:R-:W-:-:S00]  /*0230*/  NOP ;  /* 0x0000000000007918 */ /* 0x000fc00000000000 */
        /* <DEDUP_REMOVED lines=12> */
.L_x_1:


//--------------------- .nv.shared.reserved.0     --------------------------
	.section	.nv.shared.reserved.0,"aw",@nobits
	.weak		__nv_reservedSMEM_offset_0_alias
	.size		__nv_reservedSMEM_offset_0_alias, 0, 64
	.other		__nv_reservedSMEM_offset_0_alias,@"STO_CUDA_RESERVED_SHARED STV_DEFAULT"
__nv_reservedSMEM_offset_0_alias:
	.zero		0
	.zero		64


//--------------------- .nv.constant0._Z21floyd_warshall_kernelPiii --------------------------
	.section	.nv.constant0._Z21floyd_warshall_kernelPiii,"a",@progbits
	.sectionflags	@""
	.align	4
.nv.constant0._Z21floyd_warshall_kernelPiii:
	.zero		912


//--------------------- SYMBOLS --------------------------

	.type		.nv.reservedSmem.offset0,@object
	.size		.nv.reservedSmem.offset0,0x4
